//
// Generated by NVIDIA NVVM Compiler
//
// Compiler Build ID: CL-36424714
// Cuda compilation tools, release 13.0, V13.0.88
// Based on NVVM 20.0.0
//

.version 9.0
.target sm_100
.address_size 64

	// .globl	cuda_onesided_unitvar_tnorm

.visible .entry cuda_onesided_unitvar_tnorm(
	.param .u32 cuda_onesided_unitvar_tnorm_param_0,
	.param .u64 .ptr .align 1 cuda_onesided_unitvar_tnorm_param_1,
	.param .u64 .ptr .align 1 cuda_onesided_unitvar_tnorm_param_2,
	.param .u64 .ptr .align 1 cuda_onesided_unitvar_tnorm_param_3
)
{
	.reg .pred 	%p<19>;
	.reg .b32 	%r<13>;
	.reg .b32 	%f<190>;
	.reg .b64 	%rd<11>;

	ld.param.u32 	%r2, [cuda_onesided_unitvar_tnorm_param_0];
	ld.param.u64 	%rd2, [cuda_onesided_unitvar_tnorm_param_1];
	ld.param.u64 	%rd3, [cuda_onesided_unitvar_tnorm_param_2];
	ld.param.u64 	%rd4, [cuda_onesided_unitvar_tnorm_param_3];
	mov.u32 	%r3, %ctaid.x;
	mov.u32 	%r4, %ntid.x;
	mov.u32 	%r5, %tid.x;
	mad.lo.s32 	%r1, %r3, %r4, %r5;
	setp.ge.s32 	%p1, %r1, %r2;
	@%p1 bra 	$L__BB0_13;
	cvta.to.global.u64 	%rd5, %rd2;
	cvta.to.global.u64 	%rd6, %rd4;
	cvta.to.global.u64 	%rd7, %rd3;
	mul.wide.s32 	%rd8, %r1, 4;
	add.s64 	%rd9, %rd6, %rd8;
	ld.global.u32 	%r6, [%rd9];
	shl.b32 	%r7, %r6, 1;
	add.s32 	%r8, %r7, -1;
	cvt.rn.f32.s32 	%f1, %r8;
	add.s64 	%rd10, %rd7, %rd8;
	ld.global.f32 	%f24, [%rd10];
	mul.f32 	%f2, %f24, %f1;
	add.s64 	%rd1, %rd5, %rd8;
	ld.global.f32 	%f3, [%rd1];
	add.f32 	%f4, %f3, %f2;
	setp.leu.f32 	%p2, %f4, 0f00000000;
	@%p2 bra 	$L__BB0_3;
	mul.f32 	%f186, %f4, %f1;
	st.global.f32 	[%rd1], %f186;
	bra.uni 	$L__BB0_13;
$L__BB0_3:
	abs.f32 	%f25, %f2;
	setp.gt.f32 	%p3, %f25, 0f41680000;
	mov.f32 	%f26, 0f41680000;
	copysign.f32 	%f27, %f2, %f26;
	selp.f32 	%f28, %f27, %f2, %p3;
	mov.f32 	%f29, 0fBF3504F3;
	mul.rn.f32 	%f5, %f28, %f29;
	neg.f32 	%f30, %f5;
	fma.rn.f32 	%f31, %f28, 0fBF3504F3, %f30;
	fma.rn.f32 	%f6, %f28, 0fB24FE77A, %f31;
	add.rn.f32 	%f7, %f5, %f6;
	abs.f32 	%f32, %f7;
	add.f32 	%f33, %f32, 0fC0800000;
	add.f32 	%f34, %f32, 0f40800000;
	rcp.approx.ftz.f32 	%f35, %f34;
	mul.rn.f32 	%f36, %f33, %f35;
	add.f32 	%f37, %f36, 0f3F800000;
	fma.rn.f32 	%f38, %f37, 0fC0800000, %f32;
	neg.f32 	%f39, %f36;
	fma.rn.f32 	%f40, %f39, %f32, %f38;
	fma.rn.f32 	%f41, %f35, %f40, %f36;
	fma.rn.f32 	%f42, %f41, 0f3A69A091, 0f3BE6E05B;
	fma.rn.f32 	%f43, %f42, %f41, 0fBC81FB4B;
	fma.rn.f32 	%f44, %f43, %f41, 0f3D15373B;
	fma.rn.f32 	%f45, %f44, %f41, 0fBD887C5A;
	fma.rn.f32 	%f46, %f45, %f41, 0f3DC021D5;
	fma.rn.f32 	%f47, %f46, %f41, 0fBDCED424;
	fma.rn.f32 	%f48, %f47, %f41, 0f3D8B74DE;
	fma.rn.f32 	%f49, %f48, %f41, 0f3C7BF170;
	fma.rn.f32 	%f50, %f49, %f41, 0fBE0EF8D4;
	fma.rn.f32 	%f51, %f50, %f41, 0f3F9DD2C9;
	fma.rn.f32 	%f52, %f32, 0f40000000, 0f3F800000;
	rcp.approx.ftz.f32 	%f53, %f52;
	mul.rn.f32 	%f54, %f51, %f53;
	mul.f32 	%f55, %f54, 0fC0000000;
	fma.rn.f32 	%f56, %f32, %f55, %f51;
	sub.f32 	%f57, %f56, %f54;
	fma.rn.f32 	%f58, %f57, %f53, %f54;
	neg.f32 	%f59, %f32;
	mul.f32 	%f60, %f32, %f59;
	mov.f32 	%f61, 0f3FB8AA3B;
	mul.rn.f32 	%f62, %f60, %f61;
	cvt.rzi.f32.f32 	%f63, %f62;
	abs.f32 	%f64, %f63;
	setp.gt.f32 	%p4, %f64, 0f42FC0000;
	mov.f32 	%f65, 0f42FC0000;
	copysign.f32 	%f66, %f63, %f65;
	selp.f32 	%f67, %f66, %f63, %p4;
	fma.rn.f32 	%f68, %f67, 0fBF317218, %f60;
	fma.rn.f32 	%f69, %f67, 0f3102E308, %f68;
	mul.f32 	%f70, %f69, 0f3FB8AA3B;
	add.f32 	%f71, %f67, 0f4B40007F;
	mov.b32 	%r9, %f71;
	shl.b32 	%r10, %r9, 23;
	mov.b32 	%f72, %r10;
	ex2.approx.ftz.f32 	%f73, %f70;
	mul.f32 	%f74, %f73, %f72;
	neg.f32 	%f75, %f60;
	fma.rn.f32 	%f76, %f59, %f32, %f75;
	fma.rn.f32 	%f77, %f74, %f76, %f74;
	mul.f32 	%f78, %f58, %f77;
	setp.gt.f32 	%p5, %f32, 0f4120E148;
	selp.f32 	%f79, 0f00000000, %f78, %p5;
	setp.lt.f32 	%p6, %f7, 0f00000000;
	mov.f32 	%f80, 0f40000000;
	sub.f32 	%f81, %f80, %f79;
	selp.f32 	%f187, %f81, %f79, %p6;
	setp.geu.f32 	%p7, %f28, 0fBF800000;
	@%p7 bra 	$L__BB0_5;
	sub.f32 	%f82, %f5, %f7;
	add.rn.f32 	%f83, %f82, %f6;
	mul.f32 	%f84, %f7, 0fC0000000;
	mul.f32 	%f85, %f84, %f187;
	fma.rn.f32 	%f187, %f85, %f83, %f187;
$L__BB0_5:
	abs.f32 	%f86, %f3;
	setp.gt.f32 	%p8, %f86, 0f41680000;
	mov.f32 	%f87, 0f41680000;
	copysign.f32 	%f88, %f3, %f87;
	selp.f32 	%f89, %f88, %f3, %p8;
	mov.f32 	%f90, 0fBF3504F3;
	mul.rn.f32 	%f11, %f89, %f90;
	neg.f32 	%f91, %f11;
	fma.rn.f32 	%f92, %f89, 0fBF3504F3, %f91;
	fma.rn.f32 	%f12, %f89, 0fB24FE77A, %f92;
	add.rn.f32 	%f13, %f11, %f12;
	abs.f32 	%f93, %f13;
	add.f32 	%f94, %f93, 0fC0800000;
	add.f32 	%f95, %f93, 0f40800000;
	rcp.approx.ftz.f32 	%f96, %f95;
	mul.rn.f32 	%f97, %f94, %f96;
	add.f32 	%f98, %f97, 0f3F800000;
	fma.rn.f32 	%f99, %f98, 0fC0800000, %f93;
	neg.f32 	%f100, %f97;
	fma.rn.f32 	%f101, %f100, %f93, %f99;
	fma.rn.f32 	%f102, %f96, %f101, %f97;
	fma.rn.f32 	%f103, %f102, 0f3A69A091, 0f3BE6E05B;
	fma.rn.f32 	%f104, %f103, %f102, 0fBC81FB4B;
	fma.rn.f32 	%f105, %f104, %f102, 0f3D15373B;
	fma.rn.f32 	%f106, %f105, %f102, 0fBD887C5A;
	fma.rn.f32 	%f107, %f106, %f102, 0f3DC021D5;
	fma.rn.f32 	%f108, %f107, %f102, 0fBDCED424;
	fma.rn.f32 	%f109, %f108, %f102, 0f3D8B74DE;
	fma.rn.f32 	%f110, %f109, %f102, 0f3C7BF170;
	fma.rn.f32 	%f111, %f110, %f102, 0fBE0EF8D4;
	fma.rn.f32 	%f112, %f111, %f102, 0f3F9DD2C9;
	fma.rn.f32 	%f113, %f93, 0f40000000, 0f3F800000;
	rcp.approx.ftz.f32 	%f114, %f113;
	mul.rn.f32 	%f115, %f112, %f114;
	mul.f32 	%f116, %f115, 0fC0000000;
	fma.rn.f32 	%f117, %f93, %f116, %f112;
	sub.f32 	%f118, %f117, %f115;
	fma.rn.f32 	%f119, %f118, %f114, %f115;
	neg.f32 	%f120, %f93;
	mul.f32 	%f121, %f93, %f120;
	mov.f32 	%f122, 0f3FB8AA3B;
	mul.rn.f32 	%f123, %f121, %f122;
	cvt.rzi.f32.f32 	%f124, %f123;
	abs.f32 	%f125, %f124;
	setp.gt.f32 	%p9, %f125, 0f42FC0000;
	mov.f32 	%f126, 0f42FC0000;
	copysign.f32 	%f127, %f124, %f126;
	selp.f32 	%f128, %f127, %f124, %p9;
	fma.rn.f32 	%f129, %f128, 0fBF317218, %f121;
	fma.rn.f32 	%f130, %f128, 0f3102E308, %f129;
	mul.f32 	%f131, %f130, 0f3FB8AA3B;
	add.f32 	%f132, %f128, 0f4B40007F;
	mov.b32 	%r11, %f132;
	shl.b32 	%r12, %r11, 23;
	mov.b32 	%f133, %r12;
	ex2.approx.ftz.f32 	%f134, %f131;
	mul.f32 	%f135, %f134, %f133;
	neg.f32 	%f136, %f121;
	fma.rn.f32 	%f137, %f120, %f93, %f136;
	fma.rn.f32 	%f138, %f135, %f137, %f135;
	mul.f32 	%f139, %f119, %f138;
	setp.gt.f32 	%p10, %f93, 0f4120E148;
	selp.f32 	%f140, 0f00000000, %f139, %p10;
	setp.lt.f32 	%p11, %f13, 0f00000000;
	mov.f32 	%f141, 0f40000000;
	sub.f32 	%f142, %f141, %f140;
	selp.f32 	%f188, %f142, %f140, %p11;
	setp.geu.f32 	%p12, %f89, 0fBF800000;
	@%p12 bra 	$L__BB0_7;
	sub.f32 	%f143, %f11, %f13;
	add.rn.f32 	%f144, %f143, %f12;
	mul.f32 	%f145, %f13, 0fC0000000;
	mul.f32 	%f146, %f145, %f188;
	fma.rn.f32 	%f188, %f146, %f144, %f188;
$L__BB0_7:
	mul.f32 	%f147, %f187, 0f3F000000;
	mul.f32 	%f148, %f188, 0f3F000000;
	mul.f32 	%f149, %f147, %f148;
	mov.f32 	%f150, 0f3F800000;
	sub.f32 	%f151, %f150, %f147;
	fma.rn.f32 	%f152, %f147, %f149, %f151;
	add.f32 	%f17, %f152, %f152;
	neg.f32 	%f18, %f17;
	mov.f32 	%f153, 0f40000000;
	add.rn.f32 	%f19, %f153, %f18;
	setp.ltu.f32 	%p13, %f17, 0f3B5ED289;
	setp.gtu.f32 	%p14, %f17, 0f3FFF9097;
	or.pred  	%p15, %p13, %p14;
	@%p15 bra 	$L__BB0_9;
	mul.rn.f32 	%f170, %f19, %f17;
	lg2.approx.ftz.f32 	%f171, %f170;
	neg.f32 	%f172, %f171;
	fma.rn.f32 	%f173, %f171, 0f2F8A6370, 0f3221F645;
	fma.rn.f32 	%f174, %f173, %f172, 0fB4016FDA;
	fma.rn.f32 	%f175, %f174, %f172, 0f3468F846;
	fma.rn.f32 	%f176, %f175, %f172, 0f370742AA;
	fma.rn.f32 	%f177, %f176, %f172, 0fB804DB4D;
	fma.rn.f32 	%f178, %f177, %f172, 0fBA4AFEA1;
	fma.rn.f32 	%f179, %f178, %f172, 0f3BB5C027;
	fma.rn.f32 	%f180, %f179, %f172, 0f3E24AE0F;
	fma.rn.f32 	%f181, %f180, %f172, 0f3F62DFC4;
	fma.rn.f32 	%f189, %f181, %f18, %f181;
	bra.uni 	$L__BB0_10;
$L__BB0_9:
	setp.gt.f32 	%p16, %f17, 0f3F800000;
	selp.f32 	%f154, %f19, %f17, %p16;
	lg2.approx.f32 	%f155, %f154;
	neg.f32 	%f156, %f155;
	rsqrt.approx.ftz.f32 	%f157, %f156;
	fma.rn.f32 	%f158, %f157, 0fC27C73F1, 0f42FEF829;
	fma.rn.f32 	%f159, %f158, %f157, 0fC2E4361C;
	fma.rn.f32 	%f160, %f159, %f157, 0f42714D9B;
	fma.rn.f32 	%f161, %f160, %f157, 0fC1AE51B3;
	fma.rn.f32 	%f162, %f161, %f157, 0f40CEF504;
	fma.rn.f32 	%f163, %f162, %f157, 0fBFEA9E05;
	fma.rn.f32 	%f164, %f163, %f157, 0fBCF871F4;
	fma.rn.f32 	%f165, %f164, %f157, 0f3F553775;
	mul.f32 	%f166, %f157, %f156;
	setp.eq.f32 	%p17, %f155, 0fFF800000;
	selp.f32 	%f167, 0f7F800000, %f166, %p17;
	neg.f32 	%f168, %f167;
	selp.f32 	%f169, %f168, %f167, %p16;
	mul.rn.f32 	%f189, %f165, %f169;
$L__BB0_10:
	fma.rn.f32 	%f182, %f189, 0fBFB504F3, 0f00000000;
	add.f32 	%f183, %f2, %f182;
	mul.f32 	%f23, %f183, %f1;
	abs.f32 	%f184, %f23;
	setp.eq.f32 	%p18, %f184, 0f7F800000;
	@%p18 bra 	$L__BB0_12;
	st.global.f32 	[%rd1], %f23;
	bra.uni 	$L__BB0_13;
$L__BB0_12:
	mul.f32 	%f185, %f2, %f1;
	st.global.f32 	[%rd1], %f185;
$L__BB0_13:
	ret;

}


// ===== COMPILED SASS (sm_100) =====

	.target	sm_100

	.elftype	@"ET_EXEC"


//--------------------- .note.nv.tkinfo           --------------------------
	.section	.note.nv.tkinfo,"",@"SHT_NOTE"
	.sectionflags	@"SHF_NOTE_NV_TKINFO"
	.tkinfo
        /*0018*/ 	.word	0x00000002
        /*0030*/ 	.string	""
        /*0030*/ 	.string	"ptxas"
        /*0030*/ 	.string	"Cuda compilation tools, release 13.0, V13.0.88"
        /*0030*/ 	.string	"Build cuda_13.0.r13.0/compiler.36424714_0"
        /*0030*/ 	.string	"-arch sm_100 -m 64 "



//--------------------- .note.nv.cuinfo           --------------------------
	.section	.note.nv.cuinfo,"",@"SHT_NOTE"
	.sectionflags	@"SHF_NOTE_NV_CUINFO"
        /*0018*/ 	.short	0x0002
        /*001a*/ 	.short	0x0064
        /*001c*/ 	.short	0x0082
	.zero		2


//--------------------- .nv.info                  --------------------------
	.section	.nv.info,"",@"SHT_CUDA_INFO"
	.align	4


	//----- nvinfo : EIATTR_REGCOUNT
	.align		4
        /*0000*/ 	.byte	0x04, 0x2f
        /*0002*/ 	.short	(.L_1 - .L_0)
	.align		4
.L_0:
        /*0004*/ 	.word	index@(cuda_onesided_unitvar_tnorm)
        /*0008*/ 	.word	0x0000001c


	//----- nvinfo : EIATTR_FRAME_SIZE
	.align		4
.L_1:
        /*000c*/ 	.byte	0x04, 0x11
        /*000e*/ 	.short	(.L_3 - .L_2)
	.align		4
.L_2:
        /*0010*/ 	.word	index@(cuda_onesided_unitvar_tnorm)
        /*0014*/ 	.word	0x00000000


	//----- nvinfo : EIATTR_MIN_STACK_SIZE
	.align		4
.L_3:
        /*0018*/ 	.byte	0x04, 0x12
        /*001a*/ 	.short	(.L_5 - .L_4)
	.align		4
.L_4:
        /*001c*/ 	.word	index@(cuda_onesided_unitvar_tnorm)
        /*0020*/ 	.word	0x00000000
.L_5:


//--------------------- .nv.compat                --------------------------
	.section	.nv.compat,"",@"SHT_CUDA_COMPAT_INFO"
	.align	4
        /*0000*/ 	.byte	0x02, 0x09, 0x00, 0x00, 0x02, 0x02, 0x01, 0x00, 0x02, 0x05, 0x05, 0x00, 0x03, 0x07, 0x01, 0x01
        /*0010*/ 	.byte	0x02, 0x03, 0x00, 0x00, 0x02, 0x06, 0x01, 0x00, 0x04, 0x0b, 0x08, 0x00, 0x01, 0x00, 0x00, 0x00
        /*0020*/ 	.byte	0x00, 0x00, 0x00, 0x00


//--------------------- .nv.info.cuda_onesided_unitvar_tnorm --------------------------
	.section	.nv.info.cuda_onesided_unitvar_tnorm,"",@"SHT_CUDA_INFO"
	.sectionflags	@""
	.align	4


	//----- nvinfo : EIATTR_CUDA_API_VERSION
	.align		4
        /*0000*/ 	.byte	0x04, 0x37
        /*0002*/ 	.short	(.L_7 - .L_6)
.L_6:
        /*0004*/ 	.word	0x00000082


	//----- nvinfo : EIATTR_KPARAM_INFO
	.align		4
.L_7:
        /*0008*/ 	.byte	0x04, 0x17
        /*000a*/ 	.short	(.L_9 - .L_8)
.L_8:
        /*000c*/ 	.word	0x00000000
        /*0010*/ 	.short	0x0003
        /*0012*/ 	.short	0x0018
        /*0014*/ 	.byte	0x00, 0xf5, 0x21, 0x00


	//----- nvinfo : EIATTR_KPARAM_INFO
	.align		4
.L_9:
        /*0018*/ 	.byte	0x04, 0x17
        /*001a*/ 	.short	(.L_11 - .L_10)
.L_10:
        /*001c*/ 	.word	0x00000000
        /*0020*/ 	.short	0x0002
        /*0022*/ 	.short	0x0010
        /*0024*/ 	.byte	0x00, 0xf5, 0x21, 0x00


	//----- nvinfo : EIATTR_KPARAM_INFO
	.align		4
.L_11:
        /*0028*/ 	.byte	0x04, 0x17
        /*002a*/ 	.short	(.L_13 - .L_12)
.L_12:
        /*002c*/ 	.word	0x00000000
        /*0030*/ 	.short	0x0001
        /*0032*/ 	.short	0x0008
        /*0034*/ 	.byte	0x00, 0xf5, 0x21, 0x00


	//----- nvinfo : EIATTR_KPARAM_INFO
	.align		4
.L_13:
        /*0038*/ 	.byte	0x04, 0x17
        /*003a*/ 	.short	(.L_15 - .L_14)
.L_14:
        /*003c*/ 	.word	0x00000000
        /*0040*/ 	.short	0x0000
        /*0042*/ 	.short	0x0000
        /*0044*/ 	.byte	0x00, 0xf0, 0x11, 0x00


	//----- nvinfo : EIATTR_SPARSE_MMA_MASK
	.align		4
.L_15:
        /*0048*/ 	.byte	0x03, 0x50
        /*004a*/ 	.short	0x0000


	//----- nvinfo : EIATTR_MAXREG_COUNT
	.align		4
        /*004c*/ 	.byte	0x03, 0x1b
        /*004e*/ 	.short	0x00ff


	//----- nvinfo : EIATTR_MERCURY_ISA_VERSION
	.align		4
        /*0050*/ 	.byte	0x03, 0x5f
        /*0052*/ 	.short	0x0101


	//----- nvinfo : EIATTR_VRC_CTA_INIT_COUNT
	.align		4
        /*0054*/ 	.byte	0x02, 0x4a
	.zero		1
	.zero		1


	//----- nvinfo : EIATTR_EXIT_INSTR_OFFSETS
	.align		4
        /*0058*/ 	.byte	0x04, 0x1c
        /*005a*/ 	.short	(.L_17 - .L_16)


	//   ....[0]....
.L_16:
        /*005c*/ 	.word	0x00000070


	//   ....[1]....
        /*0060*/ 	.word	0x00000190


	//   ....[2]....
        /*0064*/ 	.word	0x00000c60


	//   ....[3]....
        /*0068*/ 	.word	0x00000c90


	//----- nvinfo : EIATTR_CRS_STACK_SIZE
	.align		4
.L_17:
        /*006c*/ 	.byte	0x04, 0x1e
        /*006e*/ 	.short	(.L_19 - .L_18)
.L_18:
        /*0070*/ 	.word	0x00000000


	//----- nvinfo : EIATTR_CBANK_PARAM_SIZE
	.align		4
.L_19:
        /*0074*/ 	.byte	0x03, 0x19
        /*0076*/ 	.short	0x0020


	//----- nvinfo : EIATTR_PARAM_CBANK
	.align		4
        /*0078*/ 	.byte	0x04, 0x0a
        /*007a*/ 	.short	(.L_21 - .L_20)
	.align		4
.L_20:
        /*007c*/ 	.word	index@(.nv.constant0.cuda_onesided_unitvar_tnorm)
        /*0080*/ 	.short	0x0380
        /*0082*/ 	.short	0x0020


	//----- nvinfo : EIATTR_SW_WAR
	.align		4
.L_21:
        /*0084*/ 	.byte	0x04, 0x36
        /*0086*/ 	.short	(.L_23 - .L_22)
.L_22:
        /*0088*/ 	.word	0x00000008
.L_23:


//--------------------- .nv.callgraph             --------------------------
	.section	.nv.callgraph,"",@"SHT_CUDA_CALLGRAPH"
	.align	4
	.sectionentsize	8
	.align		4
        /*0000*/ 	.word	0x00000000
	.align		4
        /*0004*/ 	.word	0xffffffff
	.align		4
        /*0008*/ 	.word	0x00000000
	.align		4
        /*000c*/ 	.word	0xfffffffe
	.align		4
        /*0010*/ 	.word	0x00000000
	.align		4
        /*0014*/ 	.word	0xfffffffd
	.align		4
        /*0018*/ 	.word	0x00000000
	.align		4
        /*001c*/ 	.word	0xfffffffc


//--------------------- .text.cuda_onesided_unitvar_tnorm --------------------------
	.section	.text.cuda_onesided_unitvar_tnorm,"ax",@progbits
	.align	128
        .global         cuda_onesided_unitvar_tnorm
        .type           cuda_onesided_unitvar_tnorm,@function
        .size           cuda_onesided_unitvar_tnorm,(.L_x_4 - cuda_onesided_unitvar_tnorm)
        .other          cuda_onesided_unitvar_tnorm,@"STO_CUDA_ENTRY STV_DEFAULT"
cuda_onesided_unitvar_tnorm:
.text.cuda_onesided_unitvar_tnorm:
[----:B------:R-:W-:Y:S01]  /*0000*/  LDC R1, c[0x0][0x37c] ;  /* 0x0000df00ff017b82 */ /* 0x000fe20000000800 */
[----:B------:R-:W0:Y:S07]  /*0010*/  S2R R0, SR_TID.X ;  /* 0x0000000000007919 */ /* 0x000e2e0000002100 */
[----:B------:R-:W0:Y:S01]  /*0020*/  S2UR UR4, SR_CTAID.X ;  /* 0x00000000000479c3 */ /* 0x000e220000002500 */
[----:B------:R-:W1:Y:S07]  /*0030*/  LDCU UR5, c[0x0][0x380] ;  /* 0x00007000ff0577ac */ /* 0x000e6e0008000800 */
[----:B------:R-:W0:Y:S02]  /*0040*/  LDC R5, c[0x0][0x360] ;  /* 0x0000d800ff057b82 */ /* 0x000e240000000800 */
[----:B0-----:R-:W-:-:S05]  /*0050*/  IMAD R5, R5, UR4, R0 ;  /* 0x0000000405057c24 */ /* 0x001fca000f8e0200 */
[----:B-1----:R-:W-:-:S13]  /*0060*/  ISETP.GE.AND P0, PT, R5, UR5, PT ;  /* 0x0000000505007c0c */ /* 0x002fda000bf06270 */
[----:B------:R-:W-:Y:S05]  /*0070*/  @P0 EXIT ;  /* 0x000000000000094d */ /* 0x000fea0003800000 */
[----:B------:R-:W0:Y:S01]  /*0080*/  LDC.64 R6, c[0x0][0x398] ;  /* 0x0000e600ff067b82 */ /* 0x000e220000000a00 */
[----:B------:R-:W1:Y:S07]  /*0090*/  LDCU.64 UR4, c[0x0][0x358] ;  /* 0x00006b00ff0477ac */ /* 0x000e6e0008000a00 */
[----:B------:R-:W2:Y:S08]  /*00a0*/  LDC.64 R8, c[0x0][0x390] ;  /* 0x0000e400ff087b82 */ /* 0x000eb00000000a00 */
[----:B------:R-:W3:Y:S01]  /*00b0*/  LDC.64 R2, c[0x0][0x388] ;  /* 0x0000e200ff027b82 */ /* 0x000ee20000000a00 */
[----:B0-----:R-:W-:-:S06]  /*00c0*/  IMAD.WIDE R6, R5, 0x4, R6 ;  /* 0x0000000405067825 */ /* 0x001fcc00078e0206 */
[----:B-1----:R-:W4:Y:S01]  /*00d0*/  LDG.E R6, desc[UR4][R6.64] ;  /* 0x0000000406067981 */ /* 0x002f22000c1e1900 */
[----:B--2---:R-:W-:-:S04]  /*00e0*/  IMAD.WIDE R8, R5, 0x4, R8 ;  /* 0x0000000405087825 */ /* 0x004fc800078e0208 */
[----:B---3--:R-:W-:Y:S02]  /*00f0*/  IMAD.WIDE R2, R5, 0x4, R2 ;  /* 0x0000000405027825 */ /* 0x008fe400078e0202 */
[----:B------:R-:W2:Y:S04]  /*0100*/  LDG.E R5, desc[UR4][R8.64] ;  /* 0x0000000408057981 */ /* 0x000ea8000c1e1900 */
[----:B------:R-:W3:Y:S01]  /*0110*/  LDG.E R0, desc[UR4][R2.64] ;  /* 0x0000000402007981 */ /* 0x000ee2000c1e1900 */
[----:B----4-:R-:W-:-:S04]  /*0120*/  LEA R4, R6, 0xffffffff, 0x1 ;  /* 0xffffffff06047811 */ /* 0x010fc800078e08ff */
[----:B------:R-:W-:-:S05]  /*0130*/  I2FP.F32.S32 R4, R4 ;  /* 0x0000000400047245 */ /* 0x000fca0000201400 */
[----:B--2---:R-:W-:-:S04]  /*0140*/  FMUL R5, R4, R5 ;  /* 0x0000000504057220 */ /* 0x004fc80000400000 */
[----:B---3--:R-:W-:Y:S01]  /*0150*/  FADD R11, R5, R0 ;  /* 0x00000000050b7221 */ /* 0x008fe20000000000 */
[----:B------:R-:W-:-:S13]  /*0160*/  FSETP.GT.AND P0, PT, R0, -R5, PT ;  /* 0x800000050000720b */ /* 0x000fda0003f04000 */
[----:B------:R-:W-:-:S05]  /*0170*/  @P0 FMUL R11, R4, R11 ;  /* 0x0000000b040b0220 */ /* 0x000fca0000400000 */
[----:B------:R0:W-:Y:S01]  /*0180*/  @P0 STG.E desc[UR4][R2.64], R11 ;  /* 0x0000000b02000986 */ /* 0x0001e2000c101904 */
[----:B------:R-:W-:Y:S05]  /*0190*/  @P0 EXIT ;  /* 0x000000000000094d */ /* 0x000fea0003800000 */
[----:B------:R-:W-:Y:S01]  /*01a0*/  HFMA2 R9, -RZ, RZ, 2.703125, 0 ;  /* 0x41680000ff097431 */ /* 0x000fe200000001ff */
[----:B------:R-:W-:Y:S01]  /*01b0*/  FSETP.GT.AND P0, PT, |R5|, 14.5, PT ;  /* 0x416800000500780b */ /* 0x000fe20003f04200 */
[----:B------:R-:W-:Y:S01]  /*01c0*/  BSSY.RECONVERGENT B0, `(.L_x_0) ;  /* 0x00000a4000007945 */ /* 0x000fe20003800200 */
[----:B------:R-:W-:Y:S02]  /*01d0*/  MOV R25, 0x3a69a091 ;  /* 0x3a69a09100197802 */ /* 0x000fe40000000f00 */
[C---:B------:R-:W-:Y:S02]  /*01e0*/  LOP3.LUT R12, R9.reuse, 0x80000000, R5, 0xb8, !PT ;  /* 0x80000000090c7812 */ /* 0x040fe400078eb805 */
[----:B------:R-:W-:Y:S02]  /*01f0*/  LOP3.LUT R9, R9, 0x80000000, R0, 0xb8, !PT ;  /* 0x8000000009097812 */ /* 0x000fe400078eb800 */
[----:B------:R-:W-:Y:S02]  /*0200*/  FSEL R12, R12, R5, P0 ;  /* 0x000000050c0c7208 */ /* 0x000fe40000000000 */
[----:B------:R-:W-:-:S02]  /*0210*/  FSETP.GT.AND P0, PT, |R0|, 14.5, PT ;  /* 0x416800000000780b */ /* 0x000fc40003f04200 */
[C---:B------:R-:W-:Y:S01]  /*0220*/  FSETP.GEU.AND P3, PT, R12.reuse, -1, PT ;  /* 0xbf8000000c00780b */ /* 0x040fe20003f6e000 */
[----:B------:R-:W-:Y:S01]  /*0230*/  FMUL R7, R12, -0.70710676908493041992 ;  /* 0xbf3504f30c077820 */ /* 0x000fe20000400000 */
[----:B------:R-:W-:-:S03]  /*0240*/  FSEL R9, R9, R0, P0 ;  /* 0x0000000009097208 */ /* 0x000fc60000000000 */
[C---:B0-----:R-:W-:Y:S01]  /*0250*/  FFMA R11, R12.reuse, -0.70710676908493041992, -R7 ;  /* 0xbf3504f30c0b7823 */ /* 0x041fe20000000807 */
[C---:B------:R-:W-:Y:S01]  /*0260*/  FSETP.GEU.AND P5, PT, R9.reuse, -1, PT ;  /* 0xbf8000000900780b */ /* 0x040fe20003fae000 */
[C---:B------:R-:W-:Y:S02]  /*0270*/  FMUL R6, R9.reuse, -0.70710676908493041992 ;  /* 0xbf3504f309067820 */ /* 0x040fe40000400000 */
[----:B------:R-:W-:Y:S02]  /*0280*/  FFMA R8, R12, -1.2101617485882343317e-08, R11 ;  /* 0xb24fe77a0c087823 */ /* 0x000fe4000000000b */
[----:B------:R-:W-:Y:S02]  /*0290*/  FFMA R10, R9, -0.70710676908493041992, -R6 ;  /* 0xbf3504f3090a7823 */ /* 0x000fe40000000806 */
[----:B------:R-:W-:Y:S02]  /*02a0*/  FADD R0, R7, R8 ;  /* 0x0000000807007221 */ /* 0x000fe40000000000 */
[----:B------:R-:W-:-:S02]  /*02b0*/  FFMA R13, R9, -1.2101617485882343317e-08, R10 ;  /* 0xb24fe77a090d7823 */ /* 0x000fc4000000000a */
[C---:B------:R-:W-:Y:S01]  /*02c0*/  FADD R14, |R0|.reuse, 4 ;  /* 0x40800000000e7421 */ /* 0x040fe20000000200 */
[----:B------:R-:W-:Y:S01]  /*02d0*/  FADD R10, |R0|, -4 ;  /* 0xc0800000000a7421 */ /* 0x000fe20000000200 */
[----:B------:R-:W-:Y:S01]  /*02e0*/  FADD R11, R6, R13 ;  /* 0x0000000d060b7221 */ /* 0x000fe20000000000 */
[C---:B------:R-:W-:Y:S01]  /*02f0*/  FMUL R15, R0.reuse, -R0 ;  /* 0x80000000000f7220 */ /* 0x040fe20000400000 */
[----:B------:R-:W0:Y:S01]  /*0300*/  MUFU.RCP R21, R14 ;  /* 0x0000000e00157308 */ /* 0x000e220000001000 */
[----:B------:R-:W-:Y:S01]  /*0310*/  FSETP.GEU.AND P2, PT, R0, RZ, PT ;  /* 0x000000ff0000720b */ /* 0x000fe20003f4e000 */
[----:B------:R-:W-:Y:S01]  /*0320*/  FADD R17, |R11|, 4 ;  /* 0x408000000b117421 */ /* 0x000fe20000000200 */
[----:B------:R-:W-:Y:S01]  /*0330*/  FMUL R18, R15, 1.4426950216293334961 ;  /* 0x3fb8aa3b0f127820 */ /* 0x000fe20000400000 */
[C---:B------:R-:W-:Y:S01]  /*0340*/  FADD R16, |R11|.reuse, -4 ;  /* 0xc08000000b107421 */ /* 0x040fe20000000200 */
[C---:B------:R-:W-:Y:S01]  /*0350*/  FSETP.GEU.AND P4, PT, R11.reuse, RZ, PT ;  /* 0x000000ff0b00720b */ /* 0x040fe20003f8e000 */
[----:B------:R-:W-:Y:S01]  /*0360*/  @!P5 FADD R6, R6, -R11 ;  /* 0x8000000b0606d221 */ /* 0x000fe20000000000 */
[----:B------:R-:W-:Y:S01]  /*0370*/  FSETP.GT.AND P1, PT, |R11|, 10.05500030517578125, PT ;  /* 0x4120e1480b00780b */ /* 0x000fe20003f24200 */
[----:B------:R-:W1:Y:S01]  /*0380*/  MUFU.RCP R17, R17 ;  /* 0x0000001100117308 */ /* 0x000e620000001000 */
[----:B------:R-:W-:Y:S01]  /*0390*/  @!P3 FADD R7, R7, -R0 ;  /* 0x800000000707b221 */ /* 0x000fe20000000000 */
[----:B------:R-:W-:-:S03]  /*03a0*/  @!P5 FADD R13, R13, R6 ;  /* 0x000000060d0dd221 */ /* 0x000fc60000000000 */
[----:B------:R-:W-:-:S03]  /*03b0*/  @!P3 FADD R7, R8, R7 ;  /* 0x000000070807b221 */ /* 0x000fc60000000000 */
[----:B------:R-:W2:Y:S01]  /*03c0*/  FRND.TRUNC R18, R18 ;  /* 0x0000001200127307 */ /* 0x000ea2000020d000 */
[----:B0-----:R-:W-:Y:S01]  /*03d0*/  FMUL R20, R10, R21 ;  /* 0x000000150a147220 */ /* 0x001fe20000400000 */
[----:B------:R-:W-:-:S03]  /*03e0*/  FMUL R10, R11, -R11 ;  /* 0x8000000b0b0a7220 */ /* 0x000fc60000400000 */
[----:B------:R-:W-:Y:S01]  /*03f0*/  FADD R19, R20, 1 ;  /* 0x3f80000014137421 */ /* 0x000fe20000000000 */
[----:B------:R-:W-:Y:S01]  /*0400*/  FMUL R24, R10, 1.4426950216293334961 ;  /* 0x3fb8aa3b0a187820 */ /* 0x000fe20000400000 */
[----:B-1----:R-:W-:Y:S02]  /*0410*/  FMUL R16, R16, R17 ;  /* 0x0000001110107220 */ /* 0x002fe40000400000 */
[----:B------:R-:W-:Y:S02]  /*0420*/  FFMA R19, R19, -4, |R0| ;  /* 0xc080000013137823 */ /* 0x000fe40000000400 */
[----:B------:R-:W-:Y:S02]  /*0430*/  FADD R22, R16, 1 ;  /* 0x3f80000010167421 */ /* 0x000fe40000000000 */
[----:B------:R-:W-:Y:S01]  /*0440*/  FFMA R14, |R0|, -R20, R19 ;  /* 0x80000014000e7223 */ /* 0x000fe20000000213 */
[----:B--2---:R-:W-:Y:S01]  /*0450*/  FSETP.GT.AND P0, PT, |R18|, 126, PT ;  /* 0x42fc00001200780b */ /* 0x004fe20003f04200 */
[----:B------:R-:W0:Y:S01]  /*0460*/  FRND.TRUNC R19, R24 ;  /* 0x0000001800137307 */ /* 0x000e22000020d000 */
[----:B------:R-:W-:Y:S01]  /*0470*/  FFMA R22, R22, -4, |R11| ;  /* 0xc080000016167823 */ /* 0x000fe2000000040b */
[----:B------:R-:W-:Y:S01]  /*0480*/  FFMA R14, R21, R14, R20 ;  /* 0x0000000e150e7223 */ /* 0x000fe20000000014 */
[----:B------:R-:W-:Y:S01]  /*0490*/  MOV R21, 0x42fc0000 ;  /* 0x42fc000000157802 */ /* 0x000fe20000000f00 */
[----:B------:R-:W-:-:S02]  /*04a0*/  HFMA2 R20, -RZ, RZ, 2, 0 ;  /* 0x40000000ff147431 */ /* 0x000fc400000001ff */
[----:B------:R-:W-:Y:S01]  /*04b0*/  FFMA R22, |R11|, -R16, R22 ;  /* 0x800000100b167223 */ /* 0x000fe20000000216 */
[----:B------:R-:W-:-:S03]  /*04c0*/  LOP3.LUT R23, R21, 0x80000000, R18, 0xb8, !PT ;  /* 0x8000000015177812 */ /* 0x000fc600078eb812 */
[----:B------:R-:W-:Y:S01]  /*04d0*/  FFMA R17, R17, R22, R16 ;  /* 0x0000001611117223 */ /* 0x000fe20000000010 */
[----:B------:R-:W-:Y:S01]  /*04e0*/  FSEL R18, R23, R18, P0 ;  /* 0x0000001217127208 */ /* 0x000fe20000000000 */
[-C--:B------:R-:W-:Y:S02]  /*04f0*/  FFMA R23, R14, R25.reuse, 0.0070457882247865200043 ;  /* 0x3be6e05b0e177423 */ /* 0x080fe40000000019 */
[----:B------:R-:W-:Y:S01]  /*0500*/  FFMA R22, R17, R25, 0.0070457882247865200043 ;  /* 0x3be6e05b11167423 */ /* 0x000fe20000000019 */
[----:B------:R-:W-:Y:S01]  /*0510*/  FFMA R16, |R0|, R20, 1 ;  /* 0x3f80000000107423 */ /* 0x000fe20000000214 */
[----:B0-----:R-:W-:Y:S01]  /*0520*/  LOP3.LUT R24, R21, 0x80000000, R19, 0xb8, !PT ;  /* 0x8000000015187812 */ /* 0x001fe200078eb813 */
[C---:B------:R-:W-:Y:S01]  /*0530*/  FFMA R23, R14.reuse, R23, -0.015866896137595176697 ;  /* 0xbc81fb4b0e177423 */ /* 0x040fe20000000017 */
[----:B------:R-:W-:Y:S01]  /*0540*/  FFMA R22, R17, R22, -0.015866896137595176697 ;  /* 0xbc81fb4b11167423 */ /* 0x000fe20000000016 */
[----:B------:R-:W-:Y:S01]  /*0550*/  FSETP.GT.AND P0, PT, |R19|, 126, PT ;  /* 0x42fc00001300780b */ /* 0x000fe20003f04200 */
[----:B------:R-:W-:Y:S01]  /*0560*/  FFMA R20, |R11|, R20, 1 ;  /* 0x3f8000000b147423 */ /* 0x000fe20000000214 */
[----:B------:R-:W-:Y:S01]  /*0570*/  FFMA R23, R14, R23, 0.036429625004529953003 ;  /* 0x3d15373b0e177423 */ /* 0x000fe20000000017 */
[C---:B------:R-:W-:Y:S01]  /*0580*/  FFMA R22, R17.reuse, R22, 0.036429625004529953003 ;  /* 0x3d15373b11167423 */ /* 0x040fe20000000016 */
[----:B------:R-:W-:Y:S01]  /*0590*/  FSEL R19, R24, R19, P0 ;  /* 0x0000001318137208 */ /* 0x000fe20000000000 */
[----:B------:R-:W-:Y:S01]  /*05a0*/  FFMA R21, R18, -0.69314718246459960938, R15 ;  /* 0xbf31721812157823 */ /* 0x000fe2000000000f */
[C---:B------:R-:W-:Y:S01]  /*05b0*/  FFMA R23, R14.reuse, R23, -0.066643431782722473145 ;  /* 0xbd887c5a0e177423 */ /* 0x040fe20000000017 */
[----:B------:R-:W-:Y:S01]  /*05c0*/  FFMA R22, R17, R22, -0.066643431782722473145 ;  /* 0xbd887c5a11167423 */ /* 0x000fe20000000016 */
[----:B------:R-:W0:Y:S01]  /*05d0*/  MUFU.RCP R16, R16 ;  /* 0x0000001000107308 */ /* 0x000e220000001000 */
[----:B------:R-:W-:Y:S01]  /*05e0*/  FFMA R24, R19, -0.69314718246459960938, R10 ;  /* 0xbf31721813187823 */ /* 0x000fe2000000000a */
[----:B------:R-:W-:Y:S01]  /*05f0*/  FFMA R23, R14, R23, 0.093814529478549957275 ;  /* 0x3dc021d50e177423 */ /* 0x000fe20000000017 */
[----:B------:R-:W-:Y:S01]  /*0600*/  FFMA R22, R17, R22, 0.093814529478549957275 ;  /* 0x3dc021d511167423 */ /* 0x000fe20000000016 */
[----:B------:R-:W-:Y:S01]  /*0610*/  FFMA R21, R18, 1.9046542121259335545e-09, R21 ;  /* 0x3102e30812157823 */ /* 0x000fe20000000015 */
[----:B------:R-:W-:Y:S01]  /*0620*/  FFMA R24, R19, 1.9046542121259335545e-09, R24 ;  /* 0x3102e30813187823 */ /* 0x000fe20000000018 */
[----:B------:R-:W-:Y:S01]  /*0630*/  FFMA R23, R14, R23, -0.10099056363105773926 ;  /* 0xbdced4240e177423 */ /* 0x000fe20000000017 */
[C---:B------:R-:W-:Y:S01]  /*0640*/  FFMA R22, R17.reuse, R22, -0.10099056363105773926 ;  /* 0xbdced42411167423 */ /* 0x040fe20000000016 */
[----:B------:R-:W1:Y:S01]  /*0650*/  MUFU.RCP R20, R20 ;  /* 0x0000001400147308 */ /* 0x000e620000001000 */
[----:B------:R-:W-:Y:S01]  /*0660*/  FMUL R25, R24, 1.4426950216293334961 ;  /* 0x3fb8aa3b18197820 */ /* 0x000fe20000400000 */
[----:B------:R-:W-:Y:S01]  /*0670*/  FFMA R23, R14, R23, 0.06809400022029876709 ;  /* 0x3d8b74de0e177423 */ /* 0x000fe20000000017 */
[----:B------:R-:W-:Y:S01]  /*0680*/  FFMA R22, R17, R22, 0.06809400022029876709 ;  /* 0x3d8b74de11167423 */ /* 0x000fe20000000016 */
[----:B------:R-:W-:Y:S01]  /*0690*/  FMUL R21, R21, 1.4426950216293334961 ;  /* 0x3fb8aa3b15157820 */ /* 0x000fe20000400000 */
[----:B------:R-:W-:Y:S01]  /*06a0*/  FADD R18, R18, 12583039 ;  /* 0x4b40007f12127421 */ /* 0x000fe20000000000 */
[----:B------:R-:W-:Y:S01]  /*06b0*/  FFMA R23, R14, R23, 0.015377387404441833496 ;  /* 0x3c7bf1700e177423 */ /* 0x000fe20000000017 */
[C---:B------:R-:W-:Y:S01]  /*06c0*/  FFMA R24, R17.reuse, R22, 0.015377387404441833496 ;  /* 0x3c7bf17011187423 */ /* 0x040fe20000000016 */
[----:B------:R-:W-:Y:S01]  /*06d0*/  FSETP.GT.AND P0, PT, |R0|, 10.05500030517578125, PT ;  /* 0x4120e1480000780b */ /* 0x000fe20003f04200 */
[----:B------:R2:W3:Y:S01]  /*06e0*/  MUFU.EX2 R22, R25 ;  /* 0x0000001900167308 */ /* 0x0004e20000000800 */
[----:B------:R-:W-:Y:S01]  /*06f0*/  FFMA R23, R14, R23, -0.1396210789680480957 ;  /* 0xbe0ef8d40e177423 */ /* 0x000fe20000000017 */
[----:B------:R-:W-:Y:S01]  /*0700*/  FFMA R24, R17, R24, -0.1396210789680480957 ;  /* 0xbe0ef8d411187423 */ /* 0x000fe20000000018 */
[----:B------:R-:W-:-:S02]  /*0710*/  SHF.L.U32 R18, R18, 0x17, RZ ;  /* 0x0000001712127819 */ /* 0x000fc400000006ff */
[----:B------:R-:W-:Y:S01]  /*0720*/  FFMA R23, R14, R23, 1.232995152473449707 ;  /* 0x3f9dd2c90e177423 */ /* 0x000fe20000000017 */
[----:B------:R-:W-:Y:S01]  /*0730*/  FFMA R14, R17, R24, 1.232995152473449707 ;  /* 0x3f9dd2c9110e7423 */ /* 0x000fe20000000018 */
[----:B------:R-:W-:Y:S01]  /*0740*/  FADD R24, R19, 12583039 ;  /* 0x4b40007f13187421 */ /* 0x000fe20000000000 */
[----:B------:R-:W4:Y:S01]  /*0750*/  MUFU.EX2 R21, R21 ;  /* 0x0000001500157308 */ /* 0x000f220000000800 */
[----:B0-----:R-:W-:Y:S01]  /*0760*/  FMUL R19, R23, R16 ;  /* 0x0000001017137220 */ /* 0x001fe20000400000 */
[----:B-1----:R-:W-:Y:S02]  /*0770*/  FMUL R17, R14, R20 ;  /* 0x000000140e117220 */ /* 0x002fe40000400000 */
[----:B--2---:R-:W-:Y:S01]  /*0780*/  SHF.L.U32 R25, R24, 0x17, RZ ;  /* 0x0000001718197819 */ /* 0x004fe200000006ff */
[----:B------:R-:W-:Y:S01]  /*0790*/  FMUL R9, R19, -2 ;  /* 0xc000000013097820 */ /* 0x000fe20000400000 */
[----:B------:R-:W-:-:S03]  /*07a0*/  FMUL R24, R17, -2 ;  /* 0xc000000011187820 */ /* 0x000fc60000400000 */
[C---:B------:R-:W-:Y:S01]  /*07b0*/  FFMA R12, |R0|.reuse, R9, R23 ;  /* 0x00000009000c7223 */ /* 0x040fe20000000217 */
[----:B------:R-:W-:Y:S01]  /*07c0*/  FFMA R24, |R11|, R24, R14 ;  /* 0x000000180b187223 */ /* 0x000fe2000000020e */
[----:B---3--:R-:W-:Y:S01]  /*07d0*/  FMUL R22, R25, R22 ;  /* 0x0000001619167220 */ /* 0x008fe20000400000 */
[----:B------:R-:W-:Y:S01]  /*07e0*/  FFMA R14, -|R0|, |R0|, -R15 ;  /* 0x40000000000e7223 */ /* 0x000fe20000000b0f */
[----:B------:R-:W-:Y:S01]  /*07f0*/  FFMA R9, -|R11|, |R11|, -R10 ;  /* 0x4000000b0b097223 */ /* 0x000fe20000000b0a */
[----:B------:R-:W-:Y:S01]  /*0800*/  FADD R12, -R19, R12 ;  /* 0x0000000c130c7221 */ /* 0x000fe20000000100 */
[----:B------:R-:W-:Y:S01]  /*0810*/  FADD R24, -R17, R24 ;  /* 0x0000001811187221 */ /* 0x000fe20000000100 */
[----:B------:R-:W-:Y:S01]  /*0820*/  @!P5 FMUL R11, R11, -2 ;  /* 0xc00000000b0bd820 */ /* 0x000fe20000400000 */
[----:B----4-:R-:W-:Y:S01]  /*0830*/  FMUL R21, R18, R21 ;  /* 0x0000001512157220 */ /* 0x010fe20000400000 */
[----:B------:R-:W-:Y:S01]  /*0840*/  FFMA R9, R22, R9, R22 ;  /* 0x0000000916097223 */ /* 0x000fe20000000016 */
[----:B------:R-:W-:Y:S01]  /*0850*/  FFMA R12, R16, R12, R19 ;  /* 0x0000000c100c7223 */ /* 0x000fe20000000013 */
[----:B------:R-:W-:Y:S01]  /*0860*/  FFMA R24, R20, R24, R17 ;  /* 0x0000001814187223 */ /* 0x000fe20000000011 */
[----:B------:R-:W-:-:S03]  /*0870*/  FFMA R21, R21, R14, R21 ;  /* 0x0000000e15157223 */ /* 0x000fc60000000015 */
[----:B------:R-:W-:Y:S01]  /*0880*/  FMUL R9, R24, R9 ;  /* 0x0000000918097220 */ /* 0x000fe20000400000 */
[----:B------:R-:W-:-:S04]  /*0890*/  FMUL R12, R12, R21 ;  /* 0x000000150c0c7220 */ /* 0x000fc80000400000 */
[----:B------:R-:W-:Y:S01]  /*08a0*/  FSEL R10, R9, RZ, !P1 ;  /* 0x000000ff090a7208 */ /* 0x000fe20004800000 */
[----:B------:R-:W-:Y:S01]  /*08b0*/  @!P3 FMUL R9, R0, -2 ;  /* 0xc00000000009b820 */ /* 0x000fe20000400000 */
[----:B------:R-:W-:-:S03]  /*08c0*/  FSEL R12, R12, RZ, !P0 ;  /* 0x000000ff0c0c7208 */ /* 0x000fc60004000000 */
[----:B------:R-:W-:Y:S02]  /*08d0*/  @!P4 FADD R10, -R10, 2 ;  /* 0x400000000a0ac421 */ /* 0x000fe40000000100 */
[----:B------:R-:W-:Y:S02]  /*08e0*/  @!P2 FADD R12, -R12, 2 ;  /* 0x400000000c0ca421 */ /* 0x000fe40000000100 */
[----:B------:R-:W-:Y:S02]  /*08f0*/  @!P5 FMUL R11, R10, R11 ;  /* 0x0000000b0a0bd220 */ /* 0x000fe40000400000 */
[----:B------:R-:W-:Y:S02]  /*0900*/  @!P3 FMUL R9, R12, R9 ;  /* 0x000000090c09b220 */ /* 0x000fe40000400000 */
[----:B------:R-:W-:Y:S02]  /*0910*/  @!P5 FFMA R10, R13, R11, R10 ;  /* 0x0000000b0d0ad223 */ /* 0x000fe4000000000a */
[----:B------:R-:W-:-:S02]  /*0920*/  @!P3 FFMA R12, R7, R9, R12 ;  /* 0x00000009070cb223 */ /* 0x000fc4000000000c */
[----:B------:R-:W-:Y:S02]  /*0930*/  FMUL R7, R10, 0.5 ;  /* 0x3f0000000a077820 */ /* 0x000fe40000400000 */
[----:B------:R-:W-:-:S04]  /*0940*/  FMUL R12, R12, 0.5 ;  /* 0x3f0000000c0c7820 */ /* 0x000fc80000400000 */
[C---:B------:R-:W-:Y:S01]  /*0950*/  FMUL R7, R12.reuse, R7 ;  /* 0x000000070c077220 */ /* 0x040fe20000400000 */
[----:B------:R-:W-:-:S04]  /*0960*/  FADD R9, -R12, 1 ;  /* 0x3f8000000c097421 */ /* 0x000fc80000000100 */
[----:B------:R-:W-:-:S04]  /*0970*/  FFMA R7, R12, R7, R9 ;  /* 0x000000070c077223 */ /* 0x000fc80000000009 */
[----:B------:R-:W-:-:S04]  /*0980*/  FADD R6, R7, R7 ;  /* 0x0000000707067221 */ /* 0x000fc80000000000 */
[C---:B------:R-:W-:Y:S01]  /*0990*/  FADD R7, -R6.reuse, 2 ;  /* 0x4000000006077421 */ /* 0x040fe20000000100 */
[----:B------:R-:W-:-:S04]  /*09a0*/  FSETP.GTU.AND P0, PT, R6, 1.996600031852722168, PT ;  /* 0x3fff90970600780b */ /* 0x000fc80003f0c000 */
[----:B------:R-:W-:-:S13]  /*09b0*/  FSETP.LTU.OR P0, PT, R6, 0.0034000000450760126114, P0 ;  /* 0x3b5ed2890600780b */ /* 0x000fda0000709400 */
[----:B------:R-:W-:Y:S05]  /*09c0*/  @P0 BRA `(.L_x_1) ;  /* 0x0000000000380947 */ /* 0x000fea0003800000 */
[----:B------:R-:W-:Y:S01]  /*09d0*/  FMUL R0, R6, R7 ;  /* 0x0000000706007220 */ /* 0x000fe20000400000 */
[----:B------:R-:W-:-:S05]  /*09e0*/  MOV R7, 0x2f8a6370 ;  /* 0x2f8a637000077802 */ /* 0x000fca0000000f00 */
[----:B------:R-:W0:Y:S02]  /*09f0*/  MUFU.LG2 R0, R0 ;  /* 0x0000000000007308 */ /* 0x000e240000000c00 */
[----:B0-----:R-:W-:-:S04]  /*0a00*/  FFMA R7, R0, R7, 9.4274286155382469587e-09 ;  /* 0x3221f64500077423 */ /* 0x001fc80000000007 */
[----:B------:R-:W-:-:S04]  /*0a10*/  FFMA R7, -R0, R7, -1.2054752573931182269e-07 ;  /* 0xb4016fda00077423 */ /* 0x000fc80000000107 */
[----:B------:R-:W-:-:S04]  /*0a20*/  FFMA R7, -R0, R7, 2.1697005081477982458e-07 ;  /* 0x3468f84600077423 */ /* 0x000fc80000000107 */
[----:B------:R-:W-:-:S04]  /*0a30*/  FFMA R7, -R0, R7, 8.0621484812581911683e-06 ;  /* 0x370742aa00077423 */ /* 0x000fc80000000107 */
[----:B------:R-:W-:-:S04]  /*0a40*/  FFMA R7, -R0, R7, -3.1675492209615185857e-05 ;  /* 0xb804db4d00077423 */ /* 0x000fc80000000107 */
[----:B------:R-:W-:-:S04]  /*0a50*/  FFMA R7, -R0, R7, -0.00077436311403289437294 ;  /* 0xba4afea100077423 */ /* 0x000fc80000000107 */
[----:B------:R-:W-:-:S04]  /*0a60*/  FFMA R7, -R0, R7, 0.0055465879850089550018 ;  /* 0x3bb5c02700077423 */ /* 0x000fc80000000107 */
[----:B------:R-:W-:-:S04]  /*0a70*/  FFMA R7, -R0, R7, 0.16082023084163665771 ;  /* 0x3e24ae0f00077423 */ /* 0x000fc80000000107 */
[----:B------:R-:W-:-:S04]  /*0a80*/  FFMA R7, -R0, R7, 0.88622689247131347656 ;  /* 0x3f62dfc400077423 */ /* 0x000fc80000000107 */
[----:B------:R-:W-:Y:S01]  /*0a90*/  FFMA R0, -R6, R7, R7 ;  /* 0x0000000706007223 */ /* 0x000fe20000000107 */
[----:B------:R-:W-:Y:S06]  /*0aa0*/  BRA `(.L_x_2) ;  /* 0x0000000000547947 */ /* 0x000fec0003800000 */
.L_x_1:
[----:B------:R-:W-:Y:S02]  /*0ab0*/  FSETP.GT.AND P0, PT, R6, 1, PT ;  /* 0x3f8000000600780b */ /* 0x000fe40003f04000 */
[----:B------:R-:W-:Y:S02]  /*0ac0*/  MOV R8, 0x427c73f1 ;  /* 0x427c73f100087802 */ /* 0x000fe40000000f00 */
[----:B------:R-:W-:-:S04]  /*0ad0*/  FSEL R0, R7, R6, P0 ;  /* 0x0000000607007208 */ /* 0x000fc80000000000 */
[----:B------:R-:W-:-:S13]  /*0ae0*/  FSETP.GEU.AND P1, PT, |R0|, 1.175494350822287508e-38, PT ;  /* 0x008000000000780b */ /* 0x000fda0003f2e200 */
[----:B------:R-:W-:-:S04]  /*0af0*/  @!P1 FMUL R0, R0, 16777216 ;  /* 0x4b80000000009820 */ /* 0x000fc80000400000 */
[----:B------:R-:W0:Y:S02]  /*0b00*/  MUFU.LG2 R6, R0 ;  /* 0x0000000000067308 */ /* 0x000e240000000c00 */
[----:B0-----:R-:W-:-:S06]  /*0b10*/  @!P1 FADD R6, R6, -24 ;  /* 0xc1c0000006069421 */ /* 0x001fcc0000000000 */
[----:B------:R-:W0:Y:S01]  /*0b20*/  MUFU.RSQ R7, -R6 ;  /* 0x8000000600077308 */ /* 0x000e220000001400 */
[C---:B------:R-:W-:Y:S01]  /*0b30*/  FSETP.NEU.AND P1, PT, R6.reuse, -INF , PT ;  /* 0xff8000000600780b */ /* 0x040fe20003f2d000 */
[----:B0-----:R-:W-:Y:S01]  /*0b40*/  FFMA R8, R7, -R8, 127.48468780517578125 ;  /* 0x42fef82907087423 */ /* 0x001fe20000000808 */
[----:B------:R-:W-:-:S03]  /*0b50*/  FMUL R9, R6, -R7 ;  /* 0x8000000706097220 */ /* 0x000fc60000400000 */
[----:B------:R-:W-:Y:S02]  /*0b60*/  FFMA R8, R7, R8, -114.105682373046875 ;  /* 0xc2e4361c07087423 */ /* 0x000fe40000000008 */
[----:B------:R-:W-:Y:S02]  /*0b70*/  FSEL R9, R9, +INF , P1 ;  /* 0x7f80000009097808 */ /* 0x000fe40000800000 */
[----:B------:R-:W-:Y:S02]  /*0b80*/  FFMA R8, R7, R8, 60.325786590576171875 ;  /* 0x42714d9b07087423 */ /* 0x000fe40000000008 */
[----:B------:R-:W-:Y:S02]  /*0b90*/  FSEL R9, -R9, R9, P0 ;  /* 0x0000000909097208 */ /* 0x000fe40000000100 */
[----:B------:R-:W-:-:S04]  /*0ba0*/  FFMA R8, R7, R8, -21.789892196655273438 ;  /* 0xc1ae51b307087423 */ /* 0x000fc80000000008 */
[----:B------:R-:W-:-:S04]  /*0bb0*/  FFMA R8, R7, R8, 6.4674091339111328125 ;  /* 0x40cef50407087423 */ /* 0x000fc80000000008 */
[----:B------:R-:W-:-:S04]  /*0bc0*/  FFMA R8, R7, R8, -1.8329473733901977539 ;  /* 0xbfea9e0507087423 */ /* 0x000fc80000000008 */
[----:B------:R-:W-:-:S04]  /*0bd0*/  FFMA R8, R7, R8, -0.030327774584293365479 ;  /* 0xbcf871f407087423 */ /* 0x000fc80000000008 */
[----:B------:R-:W-:-:S04]  /*0be0*/  FFMA R8, R7, R8, 0.8328774571418762207 ;  /* 0x3f55377507087423 */ /* 0x000fc80000000008 */
[----:B------:R-:W-:-:S07]  /*0bf0*/  FMUL R0, R8, R9 ;  /* 0x0000000908007220 */ /* 0x000fce0000400000 */
.L_x_2:
[----:B------:R-:W-:Y:S05]  /*0c00*/  BSYNC.RECONVERGENT B0 ;  /* 0x0000000000007941 */ /* 0x000fea0003800200 */
.L_x_0:
[----:B------:R-:W-:-:S04]  /*0c10*/  FFMA R0, R0, -1.4142135381698608398, RZ ;  /* 0xbfb504f300007823 */ /* 0x000fc800000000ff */
[----:B------:R-:W-:-:S04]  /*0c20*/  FADD R7, R5, R0 ;  /* 0x0000000005077221 */ /* 0x000fc80000000000 */
[----:B------:R-:W-:-:S05]  /*0c30*/  FMUL R7, R4, R7 ;  /* 0x0000000704077220 */ /* 0x000fca0000400000 */
[----:B------:R-:W-:-:S13]  /*0c40*/  FSETP.NEU.AND P0, PT, |R7|, +INF , PT ;  /* 0x7f8000000700780b */ /* 0x000fda0003f0d200 */
[----:B------:R0:W-:Y:S01]  /*0c50*/  @P0 STG.E desc[UR4][R2.64], R7 ;  /* 0x0000000702000986 */ /* 0x0001e2000c101904 */
[----:B------:R-:W-:Y:S05]  /*0c60*/  @P0 EXIT ;  /* 0x000000000000094d */ /* 0x000fea0003800000 */
[----:B------:R-:W-:-:S05]  /*0c70*/  FMUL R5, R4, R5 ;  /* 0x0000000504057220 */ /* 0x000fca0000400000 */
[----:B------:R-:W-:Y:S01]  /*0c80*/  STG.E desc[UR4][R2.64], R5 ;  /* 0x0000000502007986 */ /* 0x000fe2000c101904 */
[----:B------:R-:W-:Y:S05]  /*0c90*/  EXIT ;  /* 0x000000000000794d */ /* 0x000fea0003800000 */
.L_x_3:
[----:B------:R-:W-:-:S00]  /*0ca0*/  BRA `(.L_x_3) ;  /* 0xfffffffc00fc7947 */ /* 0x000fc0000383ffff */
[----:B------:R-:W-:-:S00]  /*0cb0*/  NOP ;  /* 0x0000000000007918 */ /* 0x000fc00000000000 */
        /* <DEDUP_REMOVED lines=12> */
.L_x_4:


//--------------------- .nv.shared.reserved.0     --------------------------
	.section	.nv.shared.reserved.0,"aw",@nobits
	.weak		__nv_reservedSMEM_offset_0_alias
	.size		__nv_reservedSMEM_offset_0_alias, 0, 64
	.other		__nv_reservedSMEM_offset_0_alias,@"STO_CUDA_RESERVED_SHARED STV_DEFAULT"
__nv_reservedSMEM_offset_0_alias:
	.zero		0
	.zero		64


//--------------------- .nv.constant0.cuda_onesided_unitvar_tnorm --------------------------
	.section	.nv.constant0.cuda_onesided_unitvar_tnorm,"a",@progbits
	.sectionflags	@""
	.align	4
.nv.constant0.cuda_onesided_unitvar_tnorm:
	.zero		928


//--------------------- SYMBOLS --------------------------

	.type		.nv.reservedSmem.offset0,@object
	.size		.nv.reservedSmem.offset0,0x4
